//
// Generated by NVIDIA NVVM Compiler
//
// Compiler Build ID: CL-36424714
// Cuda compilation tools, release 13.0, V13.0.88
// Based on NVVM 20.0.0
//

.version 9.0
.target sm_100
.address_size 64

	// .globl	_Z23Kogge_Stone_scan_kernelPfS_i
// _ZZ23Kogge_Stone_scan_kernelPfS_iE2XY has been demoted

.visible .entry _Z23Kogge_Stone_scan_kernelPfS_i(
	.param .u64 .ptr .align 1 _Z23Kogge_Stone_scan_kernelPfS_i_param_0,
	.param .u64 .ptr .align 1 _Z23Kogge_Stone_scan_kernelPfS_i_param_1,
	.param .u32 _Z23Kogge_Stone_scan_kernelPfS_i_param_2
)
{
	.reg .pred 	%p<6>;
	.reg .b32 	%r<18>;
	.reg .b32 	%f<6>;
	.reg .b64 	%rd<9>;
	// demoted variable
	.shared .align 4 .b8 _ZZ23Kogge_Stone_scan_kernelPfS_iE2XY[4096];
	ld.param.u64 	%rd1, [_Z23Kogge_Stone_scan_kernelPfS_i_param_0];
	ld.param.u64 	%rd2, [_Z23Kogge_Stone_scan_kernelPfS_i_param_1];
	ld.param.u32 	%r7, [_Z23Kogge_Stone_scan_kernelPfS_i_param_2];
	mov.u32 	%r8, %ctaid.x;
	mov.u32 	%r1, %ntid.x;
	mov.u32 	%r2, %tid.x;
	mad.lo.s32 	%r3, %r8, %r1, %r2;
	setp.ge.s32 	%p1, %r3, %r7;
	shl.b32 	%r9, %r2, 2;
	mov.u32 	%r10, _ZZ23Kogge_Stone_scan_kernelPfS_iE2XY;
	add.s32 	%r4, %r10, %r9;
	@%p1 bra 	$L__BB0_2;
	cvta.to.global.u64 	%rd3, %rd1;
	mul.wide.s32 	%rd4, %r3, 4;
	add.s64 	%rd5, %rd3, %rd4;
	ld.global.f32 	%f1, [%rd5];
	st.shared.f32 	[%r4], %f1;
	bra.uni 	$L__BB0_3;
$L__BB0_2:
	mov.b32 	%r11, 0;
	st.shared.u32 	[%r4], %r11;
$L__BB0_3:
	bar.sync 	0;
	setp.lt.u32 	%p2, %r1, 2;
	@%p2 bra 	$L__BB0_8;
	mov.b32 	%r17, 1;
$L__BB0_5:
	setp.lt.u32 	%p3, %r2, %r17;
	@%p3 bra 	$L__BB0_7;
	sub.s32 	%r13, %r2, %r17;
	shl.b32 	%r14, %r13, 2;
	add.s32 	%r16, %r10, %r14;
	ld.shared.f32 	%f2, [%r16];
	ld.shared.f32 	%f3, [%r4];
	add.f32 	%f4, %f2, %f3;
	st.shared.f32 	[%r4], %f4;
$L__BB0_7:
	bar.sync 	0;
	shl.b32 	%r17, %r17, 1;
	setp.lt.u32 	%p4, %r17, %r1;
	@%p4 bra 	$L__BB0_5;
$L__BB0_8:
	setp.ge.s32 	%p5, %r3, %r7;
	@%p5 bra 	$L__BB0_10;
	ld.shared.f32 	%f5, [%r4];
	cvta.to.global.u64 	%rd6, %rd2;
	mul.wide.s32 	%rd7, %r3, 4;
	add.s64 	%rd8, %rd6, %rd7;
	st.global.f32 	[%rd8], %f5;
$L__BB0_10:
	ret;

}


// ===== COMPILED SASS (sm_100) =====

	.target	sm_100

	.elftype	@"ET_EXEC"


//--------------------- .note.nv.tkinfo           --------------------------
	.section	.note.nv.tkinfo,"",@"SHT_NOTE"
	.sectionflags	@"SHF_NOTE_NV_TKINFO"
	.tkinfo
        /*0018*/ 	.word	0x00000002
        /*0030*/ 	.string	""
        /*0030*/ 	.string	"ptxas"
        /*0030*/ 	.string	"Cuda compilation tools, release 13.0, V13.0.88"
        /*0030*/ 	.string	"Build cuda_13.0.r13.0/compiler.36424714_0"
        /*0030*/ 	.string	"-arch sm_100 -m 64 "



//--------------------- .note.nv.cuinfo           --------------------------
	.section	.note.nv.cuinfo,"",@"SHT_NOTE"
	.sectionflags	@"SHF_NOTE_NV_CUINFO"
        /*0018*/ 	.short	0x0002
        /*001a*/ 	.short	0x0064
        /*001c*/ 	.short	0x0082
	.zero		2


//--------------------- .nv.info                  --------------------------
	.section	.nv.info,"",@"SHT_CUDA_INFO"
	.align	4


	//----- nvinfo : EIATTR_REGCOUNT
	.align		4
        /*0000*/ 	.byte	0x04, 0x2f
        /*0002*/ 	.short	(.L_1 - .L_0)
	.align		4
.L_0:
        /*0004*/ 	.word	index@(_Z23Kogge_Stone_scan_kernelPfS_i)
        /*0008*/ 	.word	0x0000000a


	//----- nvinfo : EIATTR_FRAME_SIZE
	.align		4
.L_1:
        /*000c*/ 	.byte	0x04, 0x11
        /*000e*/ 	.short	(.L_3 - .L_2)
	.align		4
.L_2:
        /*0010*/ 	.word	index@(_Z23Kogge_Stone_scan_kernelPfS_i)
        /*0014*/ 	.word	0x00000000


	//----- nvinfo : EIATTR_MIN_STACK_SIZE
	.align		4
.L_3:
        /*0018*/ 	.byte	0x04, 0x12
        /*001a*/ 	.short	(.L_5 - .L_4)
	.align		4
.L_4:
        /*001c*/ 	.word	index@(_Z23Kogge_Stone_scan_kernelPfS_i)
        /*0020*/ 	.word	0x00000000
.L_5:


//--------------------- .nv.compat                --------------------------
	.section	.nv.compat,"",@"SHT_CUDA_COMPAT_INFO"
	.align	4
        /*0000*/ 	.byte	0x02, 0x09, 0x00, 0x00, 0x02, 0x02, 0x01, 0x00, 0x02, 0x05, 0x05, 0x00, 0x03, 0x07, 0x01, 0x01
        /*0010*/ 	.byte	0x02, 0x03, 0x00, 0x00, 0x02, 0x06, 0x01, 0x00, 0x04, 0x0b, 0x08, 0x00, 0x09, 0x00, 0x00, 0x00
        /*0020*/ 	.byte	0x00, 0x00, 0x00, 0x00


//--------------------- .nv.info._Z23Kogge_Stone_scan_kernelPfS_i --------------------------
	.section	.nv.info._Z23Kogge_Stone_scan_kernelPfS_i,"",@"SHT_CUDA_INFO"
	.sectionflags	@""
	.align	4


	//----- nvinfo : EIATTR_CUDA_API_VERSION
	.align		4
        /*0000*/ 	.byte	0x04, 0x37
        /*0002*/ 	.short	(.L_7 - .L_6)
.L_6:
        /*0004*/ 	.word	0x00000082


	//----- nvinfo : EIATTR_KPARAM_INFO
	.align		4
.L_7:
        /*0008*/ 	.byte	0x04, 0x17
        /*000a*/ 	.short	(.L_9 - .L_8)
.L_8:
        /*000c*/ 	.word	0x00000000
        /*0010*/ 	.short	0x0002
        /*0012*/ 	.short	0x0010
        /*0014*/ 	.byte	0x00, 0xf0, 0x11, 0x00


	//----- nvinfo : EIATTR_KPARAM_INFO
	.align		4
.L_9:
        /*0018*/ 	.byte	0x04, 0x17
        /*001a*/ 	.short	(.L_11 - .L_10)
.L_10:
        /*001c*/ 	.word	0x00000000
        /*0020*/ 	.short	0x0001
        /*0022*/ 	.short	0x0008
        /*0024*/ 	.byte	0x00, 0xf5, 0x21, 0x00


	//----- nvinfo : EIATTR_KPARAM_INFO
	.align		4
.L_11:
        /*0028*/ 	.byte	0x04, 0x17
        /*002a*/ 	.short	(.L_13 - .L_12)
.L_12:
        /*002c*/ 	.word	0x00000000
        /*0030*/ 	.short	0x0000
        /*0032*/ 	.short	0x0000
        /*0034*/ 	.byte	0x00, 0xf5, 0x21, 0x00


	//----- nvinfo : EIATTR_SPARSE_MMA_MASK
	.align		4
.L_13:
        /*0038*/ 	.byte	0x03, 0x50
        /*003a*/ 	.short	0x0000


	//----- nvinfo : EIATTR_MAXREG_COUNT
	.align		4
        /*003c*/ 	.byte	0x03, 0x1b
        /*003e*/ 	.short	0x00ff


	//----- nvinfo : EIATTR_NUM_BARRIERS
	.align		4
        /*0040*/ 	.byte	0x02, 0x4c
        /*0042*/ 	.byte	0x01
	.zero		1


	//----- nvinfo : EIATTR_MERCURY_ISA_VERSION
	.align		4
        /*0044*/ 	.byte	0x03, 0x5f
        /*0046*/ 	.short	0x0101


	//----- nvinfo : EIATTR_VRC_CTA_INIT_COUNT
	.align		4
        /*0048*/ 	.byte	0x02, 0x4a
	.zero		1
	.zero		1


	//----- nvinfo : EIATTR_EXIT_INSTR_OFFSETS
	.align		4
        /*004c*/ 	.byte	0x04, 0x1c
        /*004e*/ 	.short	(.L_15 - .L_14)


	//   ....[0]....
.L_14:
        /*0050*/ 	.word	0x00000220


	//   ....[1]....
        /*0054*/ 	.word	0x00000270


	//----- nvinfo : EIATTR_CBANK_PARAM_SIZE
	.align		4
.L_15:
        /*0058*/ 	.byte	0x03, 0x19
        /*005a*/ 	.short	0x0014


	//----- nvinfo : EIATTR_PARAM_CBANK
	.align		4
        /*005c*/ 	.byte	0x04, 0x0a
        /*005e*/ 	.short	(.L_17 - .L_16)
	.align		4
.L_16:
        /*0060*/ 	.word	index@(.nv.constant0._Z23Kogge_Stone_scan_kernelPfS_i)
        /*0064*/ 	.short	0x0380
        /*0066*/ 	.short	0x0014


	//----- nvinfo : EIATTR_SW_WAR
	.align		4
.L_17:
        /*0068*/ 	.byte	0x04, 0x36
        /*006a*/ 	.short	(.L_19 - .L_18)
.L_18:
        /*006c*/ 	.word	0x00000008
.L_19:


//--------------------- .nv.callgraph             --------------------------
	.section	.nv.callgraph,"",@"SHT_CUDA_CALLGRAPH"
	.align	4
	.sectionentsize	8
	.align		4
        /*0000*/ 	.word	0x00000000
	.align		4
        /*0004*/ 	.word	0xffffffff
	.align		4
        /*0008*/ 	.word	0x00000000
	.align		4
        /*000c*/ 	.word	0xfffffffe
	.align		4
        /*0010*/ 	.word	0x00000000
	.align		4
        /*0014*/ 	.word	0xfffffffd
	.align		4
        /*0018*/ 	.word	0x00000000
	.align		4
        /*001c*/ 	.word	0xfffffffc


//--------------------- .text._Z23Kogge_Stone_scan_kernelPfS_i --------------------------
	.section	.text._Z23Kogge_Stone_scan_kernelPfS_i,"ax",@progbits
	.align	128
        .global         _Z23Kogge_Stone_scan_kernelPfS_i
        .type           _Z23Kogge_Stone_scan_kernelPfS_i,@function
        .size           _Z23Kogge_Stone_scan_kernelPfS_i,(.L_x_3 - _Z23Kogge_Stone_scan_kernelPfS_i)
        .other          _Z23Kogge_Stone_scan_kernelPfS_i,@"STO_CUDA_ENTRY STV_DEFAULT"
_Z23Kogge_Stone_scan_kernelPfS_i:
.text._Z23Kogge_Stone_scan_kernelPfS_i:
[----:B------:R-:W-:Y:S01]  /*0000*/  LDC R1, c[0x0][0x37c] ;  /* 0x0000df00ff017b82 */ /* 0x000fe20000000800 */
[----:B------:R-:W0:Y:S07]  /*0010*/  S2R R7, SR_TID.X ;  /* 0x0000000000077919 */ /* 0x000e2e0000002100 */
[----:B------:R-:W0:Y:S01]  /*0020*/  S2UR UR4, SR_CTAID.X ;  /* 0x00000000000479c3 */ /* 0x000e220000002500 */
[----:B------:R-:W1:Y:S01]  /*0030*/  LDCU UR5, c[0x0][0x390] ;  /* 0x00007200ff0577ac */ /* 0x000e620008000800 */
[----:B------:R-:W2:Y:S06]  /*0040*/  LDCU.64 UR6, c[0x0][0x358] ;  /* 0x00006b00ff0677ac */ /* 0x000eac0008000a00 */
[----:B------:R-:W0:Y:S02]  /*0050*/  LDC R4, c[0x0][0x360] ;  /* 0x0000d800ff047b82 */ /* 0x000e240000000800 */
[----:B0-----:R-:W-:-:S05]  /*0060*/  IMAD R5, R4, UR4, R7 ;  /* 0x0000000404057c24 */ /* 0x001fca000f8e0207 */
[----:B-1----:R-:W-:-:S13]  /*0070*/  ISETP.GE.AND P0, PT, R5, UR5, PT ;  /* 0x0000000505007c0c */ /* 0x002fda000bf06270 */
[----:B------:R-:W0:Y:S02]  /*0080*/  @!P0 LDC.64 R2, c[0x0][0x380] ;  /* 0x0000e000ff028b82 */ /* 0x000e240000000a00 */
[----:B0-----:R-:W-:-:S06]  /*0090*/  @!P0 IMAD.WIDE R2, R5, 0x4, R2 ;  /* 0x0000000405028825 */ /* 0x001fcc00078e0202 */
[----:B--2---:R-:W2:Y:S01]  /*00a0*/  @!P0 LDG.E R3, desc[UR6][R2.64] ;  /* 0x0000000602038981 */ /* 0x004ea2000c1e1900 */
[----:B------:R-:W0:Y:S01]  /*00b0*/  S2UR UR5, SR_CgaCtaId ;  /* 0x00000000000579c3 */ /* 0x000e220000008800 */
[----:B------:R-:W-:Y:S01]  /*00c0*/  UMOV UR4, 0x400 ;  /* 0x0000040000047882 */ /* 0x000fe20000000000 */
[----:B------:R-:W-:Y:S01]  /*00d0*/  ISETP.GE.U32.AND P1, PT, R4, 0x2, PT ;  /* 0x000000020400780c */ /* 0x000fe20003f26070 */
[----:B0-----:R-:W-:-:S06]  /*00e0*/  ULEA UR4, UR5, UR4, 0x18 ;  /* 0x0000000405047291 */ /* 0x001fcc000f8ec0ff */
[----:B------:R-:W-:-:S05]  /*00f0*/  LEA R0, R7, UR4, 0x2 ;  /* 0x0000000407007c11 */ /* 0x000fca000f8e10ff */
[----:B--2---:R0:W-:Y:S04]  /*0100*/  @!P0 STS [R0], R3 ;  /* 0x0000000300008388 */ /* 0x0041e80000000800 */
[----:B------:R0:W-:Y:S01]  /*0110*/  @P0 STS [R0], RZ ;  /* 0x000000ff00000388 */ /* 0x0001e20000000800 */
[----:B------:R-:W-:Y:S06]  /*0120*/  BAR.SYNC.DEFER_BLOCKING 0x0 ;  /* 0x0000000000007b1d */ /* 0x000fec0000010000 */
[----:B------:R-:W-:Y:S05]  /*0130*/  @!P1 BRA `(.L_x_0) ;  /* 0x0000000000309947 */ /* 0x000fea0003800000 */
[----:B------:R-:W-:-:S05]  /*0140*/  UMOV UR5, 0x1 ;  /* 0x0000000100057882 */ /* 0x000fca0000000000 */
.L_x_1:
[----:B------:R-:W-:-:S13]  /*0150*/  ISETP.GE.U32.AND P0, PT, R7, UR5, PT ;  /* 0x0000000507007c0c */ /* 0x000fda000bf06070 */
[----:B------:R-:W-:Y:S01]  /*0160*/  @P0 VIADD R2, R7, -UR5 ;  /* 0x8000000507020c36 */ /* 0x000fe20008000000 */
[----:B0-----:R-:W-:Y:S01]  /*0170*/  @P0 LDS R3, [R0] ;  /* 0x0000000000030984 */ /* 0x001fe20000000800 */
[----:B------:R-:W-:-:S03]  /*0180*/  USHF.L.U32 UR5, UR5, 0x1, URZ ;  /* 0x0000000105057899 */ /* 0x000fc600080006ff */
[----:B------:R-:W-:-:S06]  /*0190*/  @P0 LEA R2, R2, UR4, 0x2 ;  /* 0x0000000402020c11 */ /* 0x000fcc000f8e10ff */
[----:B------:R-:W0:Y:S02]  /*01a0*/  @P0 LDS R2, [R2] ;  /* 0x0000000002020984 */ /* 0x000e240000000800 */
[----:B0-----:R-:W-:-:S05]  /*01b0*/  @P0 FADD R3, R2, R3 ;  /* 0x0000000302030221 */ /* 0x001fca0000000000 */
[----:B------:R1:W-:Y:S01]  /*01c0*/  @P0 STS [R0], R3 ;  /* 0x0000000300000388 */ /* 0x0003e20000000800 */
[----:B------:R-:W-:Y:S01]  /*01d0*/  BAR.SYNC.DEFER_BLOCKING 0x0 ;  /* 0x0000000000007b1d */ /* 0x000fe20000010000 */
[----:B------:R-:W-:-:S13]  /*01e0*/  ISETP.LE.U32.AND P0, PT, R4, UR5, PT ;  /* 0x0000000504007c0c */ /* 0x000fda000bf03070 */
[----:B-1----:R-:W-:Y:S05]  /*01f0*/  @!P0 BRA `(.L_x_1) ;  /* 0xfffffffc00d48947 */ /* 0x002fea000383ffff */
.L_x_0:
[----:B------:R-:W1:Y:S02]  /*0200*/  LDCU UR4, c[0x0][0x390] ;  /* 0x00007200ff0477ac */ /* 0x000e640008000800 */
[----:B-1----:R-:W-:-:S13]  /*0210*/  ISETP.GE.AND P0, PT, R5, UR4, PT ;  /* 0x0000000405007c0c */ /* 0x002fda000bf06270 */
[----:B------:R-:W-:Y:S05]  /*0220*/  @P0 EXIT ;  /* 0x000000000000094d */ /* 0x000fea0003800000 */
[----:B------:R-:W1:Y:S01]  /*0230*/  LDS R7, [R0] ;  /* 0x0000000000077984 */ /* 0x000e620000000800 */
[----:B0-----:R-:W0:Y:S02]  /*0240*/  LDC.64 R2, c[0x0][0x388] ;  /* 0x0000e200ff027b82 */ /* 0x001e240000000a00 */
[----:B0-----:R-:W-:-:S05]  /*0250*/  IMAD.WIDE R2, R5, 0x4, R2 ;  /* 0x0000000405027825 */ /* 0x001fca00078e0202 */
[----:B-1----:R-:W-:Y:S01]  /*0260*/  STG.E desc[UR6][R2.64], R7 ;  /* 0x0000000702007986 */ /* 0x002fe2000c101906 */
[----:B------:R-:W-:Y:S05]  /*0270*/  EXIT ;  /* 0x000000000000794d */ /* 0x000fea0003800000 */
.L_x_2:
[----:B------:R-:W-:-:S00]  /*0280*/  BRA `(.L_x_2) ;  /* 0xfffffffc00fc7947 */ /* 0x000fc0000383ffff */
[----:B------:R-:W-:-:S00]  /*0290*/  NOP ;  /* 0x0000000000007918 */ /* 0x000fc00000000000 */
        /* <DEDUP_REMOVED lines=14> */
.L_x_3:


//--------------------- .nv.shared._Z23Kogge_Stone_scan_kernelPfS_i --------------------------
	.section	.nv.shared._Z23Kogge_Stone_scan_kernelPfS_i,"aw",@nobits
	.sectionflags	@""
	.align	4
.nv.shared._Z23Kogge_Stone_scan_kernelPfS_i:
	.zero		5120


//--------------------- .nv.shared.reserved.0     --------------------------
	.section	.nv.shared.reserved.0,"aw",@nobits
	.weak		__nv_reservedSMEM_offset_0_alias
	.size		__nv_reservedSMEM_offset_0_alias, 0, 64
	.other		__nv_reservedSMEM_offset_0_alias,@"STO_CUDA_RESERVED_SHARED STV_DEFAULT"
__nv_reservedSMEM_offset_0_alias:
	.zero		0
	.zero		64


//--------------------- .nv.constant0._Z23Kogge_Stone_scan_kernelPfS_i --------------------------
	.section	.nv.constant0._Z23Kogge_Stone_scan_kernelPfS_i,"a",@progbits
	.sectionflags	@""
	.align	4
.nv.constant0._Z23Kogge_Stone_scan_kernelPfS_i:
	.zero		916


//--------------------- SYMBOLS --------------------------

	.type		.nv.reservedSmem.offset0,@object
	.size		.nv.reservedSmem.offset0,0x4
	.type		.nv.reservedSmem.cap,@object
	.size		.nv.reservedSmem.cap,0x4
